//
// Generated by NVIDIA NVVM Compiler
//
// Compiler Build ID: CL-36424714
// Cuda compilation tools, release 13.0, V13.0.88
// Based on NVVM 20.0.0
//

.version 9.0
.target sm_100
.address_size 64

	// .globl	_Z5writePi

.visible .entry _Z5writePi(
	.param .u64 .ptr .align 1 _Z5writePi_param_0
)
{
	.reg .b32 	%r<7>;
	.reg .b64 	%rd<5>;

	ld.param.u64 	%rd1, [_Z5writePi_param_0];
	cvta.to.global.u64 	%rd2, %rd1;
	mov.u32 	%r1, %nctaid.x;
	mov.u32 	%r2, %ntid.x;
	mul.lo.s32 	%r3, %r1, %r2;
	mov.u32 	%r4, %ctaid.x;
	mov.u32 	%r5, %tid.x;
	mad.lo.s32 	%r6, %r4, %r2, %r5;
	mul.wide.s32 	%rd3, %r6, 4;
	add.s64 	%rd4, %rd2, %rd3;
	st.global.u32 	[%rd4], %r3;
	ret;

}
	// .globl	_Z5countPi
.visible .entry _Z5countPi(
	.param .u64 .ptr .align 1 _Z5countPi_param_0
)
{
	.reg .pred 	%p<11>;
	.reg .b32 	%r<43>;
	.reg .b64 	%rd<3>;

	ld.param.u64 	%rd2, [_Z5countPi_param_0];
	cvta.to.global.u64 	%rd1, %rd2;
	mov.u32 	%r19, %nctaid.x;
	mov.u32 	%r20, %ntid.x;
	mul.lo.s32 	%r1, %r19, %r20;
	mov.u32 	%r21, %ctaid.x;
	mul.lo.s32 	%r2, %r21, %r20;
	mov.u32 	%r3, %tid.x;
	add.s32 	%r4, %r2, %r3;
	setp.lt.s32 	%p1, %r1, 1;
	@%p1 bra 	$L__BB1_17;
	and.b32  	%r5, %r1, 3;
	setp.lt.u32 	%p2, %r1, 4;
	mov.b32 	%r40, 0;
	@%p2 bra 	$L__BB1_12;
	and.b32  	%r40, %r1, 2147483644;
	neg.s32 	%r38, %r4;
	mov.b32 	%r39, 0;
$L__BB1_3:
	bar.sync 	0;
	setp.ne.s32 	%p3, %r38, 0;
	@%p3 bra 	$L__BB1_5;
	ld.global.u32 	%r24, [%rd1];
	add.s32 	%r25, %r24, 1;
	st.global.u32 	[%rd1], %r25;
$L__BB1_5:
	add.s32 	%r26, %r39, 1;
	bar.sync 	0;
	setp.ne.s32 	%p4, %r26, %r4;
	@%p4 bra 	$L__BB1_7;
	ld.global.u32 	%r27, [%rd1];
	add.s32 	%r28, %r27, 1;
	st.global.u32 	[%rd1], %r28;
$L__BB1_7:
	add.s32 	%r29, %r39, 2;
	bar.sync 	0;
	setp.ne.s32 	%p5, %r29, %r4;
	@%p5 bra 	$L__BB1_9;
	ld.global.u32 	%r30, [%rd1];
	add.s32 	%r31, %r30, 1;
	st.global.u32 	[%rd1], %r31;
$L__BB1_9:
	add.s32 	%r32, %r39, 3;
	bar.sync 	0;
	setp.ne.s32 	%p6, %r32, %r4;
	@%p6 bra 	$L__BB1_11;
	ld.global.u32 	%r33, [%rd1];
	add.s32 	%r34, %r33, 1;
	st.global.u32 	[%rd1], %r34;
$L__BB1_11:
	add.s32 	%r39, %r39, 4;
	add.s32 	%r38, %r38, 4;
	setp.ne.s32 	%p7, %r39, %r40;
	@%p7 bra 	$L__BB1_3;
$L__BB1_12:
	setp.eq.s32 	%p8, %r5, 0;
	@%p8 bra 	$L__BB1_17;
	sub.s32 	%r35, %r40, %r2;
	sub.s32 	%r42, %r35, %r3;
	neg.s32 	%r41, %r5;
$L__BB1_14:
	.pragma "nounroll";
	bar.sync 	0;
	setp.ne.s32 	%p9, %r42, 0;
	@%p9 bra 	$L__BB1_16;
	ld.global.u32 	%r36, [%rd1];
	add.s32 	%r37, %r36, 1;
	st.global.u32 	[%rd1], %r37;
$L__BB1_16:
	add.s32 	%r42, %r42, 1;
	add.s32 	%r41, %r41, 1;
	setp.ne.s32 	%p10, %r41, 0;
	@%p10 bra 	$L__BB1_14;
$L__BB1_17:
	ret;

}


// ===== COMPILED SASS (sm_100) =====

	.target	sm_100

	.elftype	@"ET_EXEC"


//--------------------- .note.nv.tkinfo           --------------------------
	.section	.note.nv.tkinfo,"",@"SHT_NOTE"
	.sectionflags	@"SHF_NOTE_NV_TKINFO"
	.tkinfo
        /*0018*/ 	.word	0x00000002
        /*0030*/ 	.string	""
        /*0030*/ 	.string	"ptxas"
        /*0030*/ 	.string	"Cuda compilation tools, release 13.0, V13.0.88"
        /*0030*/ 	.string	"Build cuda_13.0.r13.0/compiler.36424714_0"
        /*0030*/ 	.string	"-arch sm_100 -m 64 "



//--------------------- .note.nv.cuinfo           --------------------------
	.section	.note.nv.cuinfo,"",@"SHT_NOTE"
	.sectionflags	@"SHF_NOTE_NV_CUINFO"
        /*0018*/ 	.short	0x0002
        /*001a*/ 	.short	0x0064
        /*001c*/ 	.short	0x0082
	.zero		2


//--------------------- .nv.info                  --------------------------
	.section	.nv.info,"",@"SHT_CUDA_INFO"
	.align	4


	//----- nvinfo : EIATTR_REGCOUNT
	.align		4
        /*0000*/ 	.byte	0x04, 0x2f
        /*0002*/ 	.short	(.L_1 - .L_0)
	.align		4
.L_0:
        /*0004*/ 	.word	index@(_Z5writePi)
        /*0008*/ 	.word	0x0000000a


	//----- nvinfo : EIATTR_FRAME_SIZE
	.align		4
.L_1:
        /*000c*/ 	.byte	0x04, 0x11
        /*000e*/ 	.short	(.L_3 - .L_2)
	.align		4
.L_2:
        /*0010*/ 	.word	index@(_Z5writePi)
        /*0014*/ 	.word	0x00000000


	//----- nvinfo : EIATTR_REGCOUNT
	.align		4
.L_3:
        /*0018*/ 	.byte	0x04, 0x2f
        /*001a*/ 	.short	(.L_5 - .L_4)
	.align		4
.L_4:
        /*001c*/ 	.word	index@(_Z5countPi)
        /*0020*/ 	.word	0x00000012


	//----- nvinfo : EIATTR_FRAME_SIZE
	.align		4
.L_5:
        /*0024*/ 	.byte	0x04, 0x11
        /*0026*/ 	.short	(.L_7 - .L_6)
	.align		4
.L_6:
        /*0028*/ 	.word	index@(_Z5countPi)
        /*002c*/ 	.word	0x00000000


	//----- nvinfo : EIATTR_MIN_STACK_SIZE
	.align		4
.L_7:
        /*0030*/ 	.byte	0x04, 0x12
        /*0032*/ 	.short	(.L_9 - .L_8)
	.align		4
.L_8:
        /*0034*/ 	.word	index@(_Z5countPi)
        /*0038*/ 	.word	0x00000000


	//----- nvinfo : EIATTR_MIN_STACK_SIZE
	.align		4
.L_9:
        /*003c*/ 	.byte	0x04, 0x12
        /*003e*/ 	.short	(.L_11 - .L_10)
	.align		4
.L_10:
        /*0040*/ 	.word	index@(_Z5writePi)
        /*0044*/ 	.word	0x00000000
.L_11:


//--------------------- .nv.compat                --------------------------
	.section	.nv.compat,"",@"SHT_CUDA_COMPAT_INFO"
	.align	4
        /*0000*/ 	.byte	0x02, 0x09, 0x00, 0x00, 0x02, 0x02, 0x01, 0x00, 0x02, 0x05, 0x05, 0x00, 0x03, 0x07, 0x01, 0x01
        /*0010*/ 	.byte	0x02, 0x03, 0x00, 0x00, 0x02, 0x06, 0x01, 0x00, 0x04, 0x0b, 0x08, 0x00, 0x09, 0x00, 0x00, 0x00
        /*0020*/ 	.byte	0x00, 0x00, 0x00, 0x00


//--------------------- .nv.info._Z5countPi       --------------------------
	.section	.nv.info._Z5countPi,"",@"SHT_CUDA_INFO"
	.sectionflags	@""
	.align	4


	//----- nvinfo : EIATTR_CUDA_API_VERSION
	.align		4
        /*0000*/ 	.byte	0x04, 0x37
        /*0002*/ 	.short	(.L_13 - .L_12)
.L_12:
        /*0004*/ 	.word	0x00000082


	//----- nvinfo : EIATTR_KPARAM_INFO
	.align		4
.L_13:
        /*0008*/ 	.byte	0x04, 0x17
        /*000a*/ 	.short	(.L_15 - .L_14)
.L_14:
        /*000c*/ 	.word	0x00000000
        /*0010*/ 	.short	0x0000
        /*0012*/ 	.short	0x0000
        /*0014*/ 	.byte	0x00, 0xf5, 0x21, 0x00


	//----- nvinfo : EIATTR_SPARSE_MMA_MASK
	.align		4
.L_15:
        /*0018*/ 	.byte	0x03, 0x50
        /*001a*/ 	.short	0x0000


	//----- nvinfo : EIATTR_MAXREG_COUNT
	.align		4
        /*001c*/ 	.byte	0x03, 0x1b
        /*001e*/ 	.short	0x00ff


	//----- nvinfo : EIATTR_NUM_BARRIERS
	.align		4
        /*0020*/ 	.byte	0x02, 0x4c
        /*0022*/ 	.byte	0x01
	.zero		1


	//----- nvinfo : EIATTR_MERCURY_ISA_VERSION
	.align		4
        /*0024*/ 	.byte	0x03, 0x5f
        /*0026*/ 	.short	0x0101


	//----- nvinfo : EIATTR_VRC_CTA_INIT_COUNT
	.align		4
        /*0028*/ 	.byte	0x02, 0x4a
	.zero		1
	.zero		1


	//----- nvinfo : EIATTR_EXIT_INSTR_OFFSETS
	.align		4
        /*002c*/ 	.byte	0x04, 0x1c
        /*002e*/ 	.short	(.L_17 - .L_16)


	//   ....[0]....
.L_16:
        /*0030*/ 	.word	0x00000060


	//   ....[1]....
        /*0034*/ 	.word	0x00000380


	//   ....[2]....
        /*0038*/ 	.word	0x00000450


	//----- nvinfo : EIATTR_CRS_STACK_SIZE
	.align		4
.L_17:
        /*003c*/ 	.byte	0x04, 0x1e
        /*003e*/ 	.short	(.L_19 - .L_18)
.L_18:
        /*0040*/ 	.word	0x00000000


	//----- nvinfo : EIATTR_CBANK_PARAM_SIZE
	.align		4
.L_19:
        /*0044*/ 	.byte	0x03, 0x19
        /*0046*/ 	.short	0x0008


	//----- nvinfo : EIATTR_PARAM_CBANK
	.align		4
        /*0048*/ 	.byte	0x04, 0x0a
        /*004a*/ 	.short	(.L_21 - .L_20)
	.align		4
.L_20:
        /*004c*/ 	.word	index@(.nv.constant0._Z5countPi)
        /*0050*/ 	.short	0x0380
        /*0052*/ 	.short	0x0008


	//----- nvinfo : EIATTR_SW_WAR
	.align		4
.L_21:
        /*0054*/ 	.byte	0x04, 0x36
        /*0056*/ 	.short	(.L_23 - .L_22)
.L_22:
        /*0058*/ 	.word	0x00000008
.L_23:


//--------------------- .nv.info._Z5writePi       --------------------------
	.section	.nv.info._Z5writePi,"",@"SHT_CUDA_INFO"
	.sectionflags	@""
	.align	4


	//----- nvinfo : EIATTR_CUDA_API_VERSION
	.align		4
        /*0000*/ 	.byte	0x04, 0x37
        /*0002*/ 	.short	(.L_25 - .L_24)
.L_24:
        /*0004*/ 	.word	0x00000082


	//----- nvinfo : EIATTR_KPARAM_INFO
	.align		4
.L_25:
        /*0008*/ 	.byte	0x04, 0x17
        /*000a*/ 	.short	(.L_27 - .L_26)
.L_26:
        /*000c*/ 	.word	0x00000000
        /*0010*/ 	.short	0x0000
        /*0012*/ 	.short	0x0000
        /*0014*/ 	.byte	0x00, 0xf5, 0x21, 0x00


	//----- nvinfo : EIATTR_SPARSE_MMA_MASK
	.align		4
.L_27:
        /*0018*/ 	.byte	0x03, 0x50
        /*001a*/ 	.short	0x0000


	//----- nvinfo : EIATTR_MAXREG_COUNT
	.align		4
        /*001c*/ 	.byte	0x03, 0x1b
        /*001e*/ 	.short	0x00ff


	//----- nvinfo : EIATTR_MERCURY_ISA_VERSION
	.align		4
        /*0020*/ 	.byte	0x03, 0x5f
        /*0022*/ 	.short	0x0101


	//----- nvinfo : EIATTR_VRC_CTA_INIT_COUNT
	.align		4
        /*0024*/ 	.byte	0x02, 0x4a
	.zero		1
	.zero		1


	//----- nvinfo : EIATTR_EXIT_INSTR_OFFSETS
	.align		4
        /*0028*/ 	.byte	0x04, 0x1c
        /*002a*/ 	.short	(.L_29 - .L_28)


	//   ....[0]....
.L_28:
        /*002c*/ 	.word	0x000000b0


	//----- nvinfo : EIATTR_CBANK_PARAM_SIZE
	.align		4
.L_29:
        /*0030*/ 	.byte	0x03, 0x19
        /*0032*/ 	.short	0x0008


	//----- nvinfo : EIATTR_PARAM_CBANK
	.align		4
        /*0034*/ 	.byte	0x04, 0x0a
        /*0036*/ 	.short	(.L_31 - .L_30)
	.align		4
.L_30:
        /*0038*/ 	.word	index@(.nv.constant0._Z5writePi)
        /*003c*/ 	.short	0x0380
        /*003e*/ 	.short	0x0008


	//----- nvinfo : EIATTR_SW_WAR
	.align		4
.L_31:
        /*0040*/ 	.byte	0x04, 0x36
        /*0042*/ 	.short	(.L_33 - .L_32)
.L_32:
        /*0044*/ 	.word	0x00000008
.L_33:


//--------------------- .nv.callgraph             --------------------------
	.section	.nv.callgraph,"",@"SHT_CUDA_CALLGRAPH"
	.align	4
	.sectionentsize	8
	.align		4
        /*0000*/ 	.word	0x00000000
	.align		4
        /*0004*/ 	.word	0xffffffff
	.align		4
        /*0008*/ 	.word	0x00000000
	.align		4
        /*000c*/ 	.word	0xfffffffe
	.align		4
        /*0010*/ 	.word	0x00000000
	.align		4
        /*0014*/ 	.word	0xfffffffd
	.align		4
        /*0018*/ 	.word	0x00000000
	.align		4
        /*001c*/ 	.word	0xfffffffc


//--------------------- .text._Z5countPi          --------------------------
	.section	.text._Z5countPi,"ax",@progbits
	.align	128
        .global         _Z5countPi
        .type           _Z5countPi,@function
        .size           _Z5countPi,(.L_x_9 - _Z5countPi)
        .other          _Z5countPi,@"STO_CUDA_ENTRY STV_DEFAULT"
_Z5countPi:
.text._Z5countPi:
[----:B------:R-:W-:Y:S01]  /*0000*/  LDC R1, c[0x0][0x37c] ;  /* 0x0000df00ff017b82 */ /* 0x000fe20000000800 */
[----:B------:R-:W0:Y:S07]  /*0010*/  LDCU UR4, c[0x0][0x370] ;  /* 0x00006e00ff0477ac */ /* 0x000e2e0008000800 */
[----:B------:R-:W0:Y:S02]  /*0020*/  LDC R6, c[0x0][0x360] ;  /* 0x0000d800ff067b82 */ /* 0x000e240000000800 */
[----:B0-----:R-:W-:-:S06]  /*0030*/  IMAD R0, R6, UR4, RZ ;  /* 0x0000000406007c24 */ /* 0x001fcc000f8e02ff */
[----:B------:R-:W0:Y:S01]  /*0040*/  S2UR UR4, SR_CTAID.X ;  /* 0x00000000000479c3 */ /* 0x000e220000002500 */
[----:B------:R-:W-:-:S13]  /*0050*/  ISETP.GE.AND P0, PT, R0, 0x1, PT ;  /* 0x000000010000780c */ /* 0x000fda0003f06270 */
[----:B0-----:R-:W-:Y:S05]  /*0060*/  @!P0 EXIT ;  /* 0x000000000000894d */ /* 0x001fea0003800000 */
[----:B------:R-:W0:Y:S01]  /*0070*/  S2R R15, SR_TID.X ;  /* 0x00000000000f7919 */ /* 0x000e220000002100 */
[----:B------:R-:W-:Y:S01]  /*0080*/  ISETP.GE.U32.AND P0, PT, R0, 0x4, PT ;  /* 0x000000040000780c */ /* 0x000fe20003f06070 */
[----:B------:R-:W1:Y:S01]  /*0090*/  LDCU.64 UR6, c[0x0][0x358] ;  /* 0x00006b00ff0677ac */ /* 0x000e620008000a00 */
[----:B------:R-:W-:Y:S01]  /*00a0*/  IMAD R6, R6, UR4, RZ ;  /* 0x0000000406067c24 */ /* 0x000fe2000f8e02ff */
[----:B------:R-:W-:Y:S01]  /*00b0*/  LOP3.LUT R7, R0, 0x3, RZ, 0xc0, !PT ;  /* 0x0000000300077812 */ /* 0x000fe200078ec0ff */
[----:B------:R-:W-:-:S09]  /*00c0*/  IMAD.MOV.U32 R9, RZ, RZ, RZ ;  /* 0x000000ffff097224 */ /* 0x000fd200078e00ff */
[----:B------:R-:W-:Y:S05]  /*00d0*/  @!P0 BRA `(.L_x_0) ;  /* 0x0000000000a48947 */ /* 0x000fea0003800000 */
[----:B0-----:R-:W-:Y:S01]  /*00e0*/  IMAD.IADD R8, R6, 0x1, R15 ;  /* 0x0000000106087824 */ /* 0x001fe200078e020f */
[----:B------:R-:W-:Y:S01]  /*00f0*/  LOP3.LUT R9, R0, 0x7ffffffc, RZ, 0xc0, !PT ;  /* 0x7ffffffc00097812 */ /* 0x000fe200078ec0ff */
[----:B------:R-:W-:Y:S02]  /*0100*/  UMOV UR4, URZ ;  /* 0x000000ff00047c82 */ /* 0x000fe40008000000 */
[----:B------:R-:W-:-:S07]  /*0110*/  IMAD.MOV R10, RZ, RZ, -R8 ;  /* 0x000000ffff0a7224 */ /* 0x000fce00078e0a08 */
.L_x_5:
[----:B------:R-:W-:Y:S01]  /*0120*/  BAR.SYNC.DEFER_BLOCKING 0x0 ;  /* 0x0000000000007b1d */ /* 0x000fe20000010000 */
[----:B------:R-:W-:-:S13]  /*0130*/  ISETP.NE.AND P1, PT, R10, RZ, PT ;  /* 0x000000ff0a00720c */ /* 0x000fda0003f25270 */
[----:B012---:R-:W1:Y:S02]  /*0140*/  @!P1 LDC.64 R2, c[0x0][0x380] ;  /* 0x0000e000ff029b82 */ /* 0x007e640000000a00 */
[----:B-1----:R-:W2:Y:S01]  /*0150*/  @!P1 LDG.E R0, desc[UR6][R2.64] ;  /* 0x0000000602009981 */ /* 0x002ea2000c1e1900 */
[----:B------:R-:W-:-:S06]  /*0160*/  UIADD3 UR5, UPT, UPT, UR4, 0x1, URZ ;  /* 0x0000000104057890 */ /* 0x000fcc000fffe0ff */
[----:B------:R-:W-:-:S13]  /*0170*/  ISETP.NE.AND P0, PT, R8, UR5, PT ;  /* 0x0000000508007c0c */ /* 0x000fda000bf05270 */
[----:B------:R-:W0:Y:S01]  /*0180*/  @!P0 LDC.64 R4, c[0x0][0x380] ;  /* 0x0000e000ff048b82 */ /* 0x000e220000000a00 */
[----:B--2---:R-:W-:-:S05]  /*0190*/  @!P1 VIADD R11, R0, 0x1 ;  /* 0x00000001000b9836 */ /* 0x004fca0000000000 */
[----:B------:R1:W-:Y:S02]  /*01a0*/  @!P1 STG.E desc[UR6][R2.64], R11 ;  /* 0x0000000b02009986 */ /* 0x0003e4000c101906 */
[----:B------:R-:W-:Y:S06]  /*01b0*/  BAR.SYNC.DEFER_BLOCKING 0x0 ;  /* 0x0000000000007b1d */ /* 0x000fec0000010000 */
[----:B0-----:R-:W2:Y:S01]  /*01c0*/  @!P0 LDG.E R0, desc[UR6][R4.64] ;  /* 0x0000000604008981 */ /* 0x001ea2000c1e1900 */
[----:B------:R-:W-:Y:S01]  /*01d0*/  UIADD3 UR5, UPT, UPT, UR4, 0x2, URZ ;  /* 0x0000000204057890 */ /* 0x000fe2000fffe0ff */
[----:B------:R-:W-:Y:S05]  /*01e0*/  BSSY.RECONVERGENT B0, `(.L_x_1) ;  /* 0x000000a000007945 */ /* 0x000fea0003800200 */
[----:B------:R-:W-:Y:S01]  /*01f0*/  ISETP.NE.AND P1, PT, R8, UR5, PT ;  /* 0x0000000508007c0c */ /* 0x000fe2000bf25270 */
[----:B--2---:R-:W-:-:S05]  /*0200*/  @!P0 VIADD R13, R0, 0x1 ;  /* 0x00000001000d8836 */ /* 0x004fca0000000000 */
[----:B------:R1:W-:Y:S01]  /*0210*/  @!P0 STG.E desc[UR6][R4.64], R13 ;  /* 0x0000000d04008986 */ /* 0x0003e2000c101906 */
[----:B------:R-:W-:Y:S06]  /*0220*/  BAR.SYNC.DEFER_BLOCKING 0x0 ;  /* 0x0000000000007b1d */ /* 0x000fec0000010000 */
[----:B------:R-:W-:Y:S05]  /*0230*/  @P1 BRA `(.L_x_2) ;  /* 0x0000000000101947 */ /* 0x000fea0003800000 */
[----:B-1----:R-:W0:Y:S02]  /*0240*/  LDC.64 R2, c[0x0][0x380] ;  /* 0x0000e000ff027b82 */ /* 0x002e240000000a00 */
[----:B0-----:R-:W2:Y:S02]  /*0250*/  LDG.E R0, desc[UR6][R2.64] ;  /* 0x0000000602007981 */ /* 0x001ea4000c1e1900 */
[----:B--2---:R-:W-:-:S05]  /*0260*/  VIADD R5, R0, 0x1 ;  /* 0x0000000100057836 */ /* 0x004fca0000000000 */
[----:B------:R0:W-:Y:S02]  /*0270*/  STG.E desc[UR6][R2.64], R5 ;  /* 0x0000000502007986 */ /* 0x0001e4000c101906 */
.L_x_2:
[----:B------:R-:W-:Y:S05]  /*0280*/  BSYNC.RECONVERGENT B0 ;  /* 0x0000000000007941 */ /* 0x000fea0003800200 */
.L_x_1:
[----:B------:R-:W-:Y:S01]  /*0290*/  UIADD3 UR5, UPT, UPT, UR4, 0x3, URZ ;  /* 0x0000000304057890 */ /* 0x000fe2000fffe0ff */
[----:B------:R-:W-:Y:S05]  /*02a0*/  BAR.SYNC.DEFER_BLOCKING 0x0 ;  /* 0x0000000000007b1d */ /* 0x000fea0000010000 */
[----:B------:R-:W-:Y:S01]  /*02b0*/  ISETP.NE.AND P0, PT, R8, UR5, PT ;  /* 0x0000000508007c0c */ /* 0x000fe2000bf05270 */
[----:B------:R-:W-:-:S12]  /*02c0*/  BSSY.RECONVERGENT B0, `(.L_x_3) ;  /* 0x0000006000007945 */ /* 0x000fd80003800200 */
[----:B------:R-:W-:Y:S05]  /*02d0*/  @P0 BRA `(.L_x_4) ;  /* 0x0000000000100947 */ /* 0x000fea0003800000 */
[----:B01----:R-:W0:Y:S02]  /*02e0*/  LDC.64 R2, c[0x0][0x380] ;  /* 0x0000e000ff027b82 */ /* 0x003e240000000a00 */
[----:B0-----:R-:W2:Y:S02]  /*02f0*/  LDG.E R0, desc[UR6][R2.64] ;  /* 0x0000000602007981 */ /* 0x001ea4000c1e1900 */
[----:B--2---:R-:W-:-:S05]  /*0300*/  IADD3 R5, PT, PT, R0, 0x1, RZ ;  /* 0x0000000100057810 */ /* 0x004fca0007ffe0ff */
[----:B------:R2:W-:Y:S02]  /*0310*/  STG.E desc[UR6][R2.64], R5 ;  /* 0x0000000502007986 */ /* 0x0005e4000c101906 */
.L_x_4:
[----:B------:R-:W-:Y:S05]  /*0320*/  BSYNC.RECONVERGENT B0 ;  /* 0x0000000000007941 */ /* 0x000fea0003800200 */
.L_x_3:
[----:B------:R-:W-:Y:S01]  /*0330*/  UIADD3 UR4, UPT, UPT, UR4, 0x4, URZ ;  /* 0x0000000404047890 */ /* 0x000fe2000fffe0ff */
[----:B------:R-:W-:-:S05]  /*0340*/  VIADD R10, R10, 0x4 ;  /* 0x000000040a0a7836 */ /* 0x000fca0000000000 */
[----:B------:R-:W-:-:S13]  /*0350*/  ISETP.NE.AND P0, PT, R9, UR4, PT ;  /* 0x0000000409007c0c */ /* 0x000fda000bf05270 */
[----:B------:R-:W-:Y:S05]  /*0360*/  @P0 BRA `(.L_x_5) ;  /* 0xfffffffc006c0947 */ /* 0x000fea000383ffff */
.L_x_0:
[----:B------:R-:W-:-:S13]  /*0370*/  ISETP.NE.AND P0, PT, R7, RZ, PT ;  /* 0x000000ff0700720c */ /* 0x000fda0003f05270 */
[----:B-1----:R-:W-:Y:S05]  /*0380*/  @!P0 EXIT ;  /* 0x000000000000894d */ /* 0x002fea0003800000 */
[----:B0-----:R-:W-:Y:S01]  /*0390*/  IADD3 R6, PT, PT, -R15, R9, -R6 ;  /* 0x000000090f067210 */ /* 0x001fe20007ffe906 */
[----:B------:R-:W-:-:S07]  /*03a0*/  IMAD.MOV R7, RZ, RZ, -R7 ;  /* 0x000000ffff077224 */ /* 0x000fce00078e0a07 */
.L_x_6:
[----:B------:R-:W-:Y:S01]  /*03b0*/  BAR.SYNC.DEFER_BLOCKING 0x0 ;  /* 0x0000000000007b1d */ /* 0x000fe20000010000 */
[----:B------:R-:W-:-:S13]  /*03c0*/  ISETP.NE.AND P0, PT, R6, RZ, PT ;  /* 0x000000ff0600720c */ /* 0x000fda0003f05270 */
[----:B--2---:R-:W0:Y:S02]  /*03d0*/  @!P0 LDC.64 R2, c[0x0][0x380] ;  /* 0x0000e000ff028b82 */ /* 0x004e240000000a00 */
[----:B0-----:R-:W2:Y:S01]  /*03e0*/  @!P0 LDG.E R0, desc[UR6][R2.64] ;  /* 0x0000000602008981 */ /* 0x001ea2000c1e1900 */
[----:B------:R-:W-:Y:S01]  /*03f0*/  IADD3 R7, PT, PT, R7, 0x1, RZ ;  /* 0x0000000107077810 */ /* 0x000fe20007ffe0ff */
[----:B------:R-:W-:Y:S02]  /*0400*/  VIADD R6, R6, 0x1 ;  /* 0x0000000106067836 */ /* 0x000fe40000000000 */
[----:B--2---:R-:W-:-:S05]  /*0410*/  @!P0 VIADD R5, R0, 0x1 ;  /* 0x0000000100058836 */ /* 0x004fca0000000000 */
[----:B------:R0:W-:Y:S01]  /*0420*/  @!P0 STG.E desc[UR6][R2.64], R5 ;  /* 0x0000000502008986 */ /* 0x0001e2000c101906 */
[----:B------:R-:W-:-:S13]  /*0430*/  ISETP.NE.AND P0, PT, R7, RZ, PT ;  /* 0x000000ff0700720c */ /* 0x000fda0003f05270 */
[----:B0-----:R-:W-:Y:S05]  /*0440*/  @P0 BRA `(.L_x_6) ;  /* 0xfffffffc00d80947 */ /* 0x001fea000383ffff */
[----:B------:R-:W-:Y:S05]  /*0450*/  EXIT ;  /* 0x000000000000794d */ /* 0x000fea0003800000 */
.L_x_7:
[----:B------:R-:W-:-:S00]  /*0460*/  BRA `(.L_x_7) ;  /* 0xfffffffc00fc7947 */ /* 0x000fc0000383ffff */
[----:B------:R-:W-:-:S00]  /*0470*/  NOP ;  /* 0x0000000000007918 */ /* 0x000fc00000000000 */
        /* <DEDUP_REMOVED lines=8> */
.L_x_9:


//--------------------- .text._Z5writePi          --------------------------
	.section	.text._Z5writePi,"ax",@progbits
	.align	128
        .global         _Z5writePi
        .type           _Z5writePi,@function
        .size           _Z5writePi,(.L_x_10 - _Z5writePi)
        .other          _Z5writePi,@"STO_CUDA_ENTRY STV_DEFAULT"
_Z5writePi:
.text._Z5writePi:
[----:B------:R-:W-:Y:S01]  /*0000*/  LDC R1, c[0x0][0x37c] ;  /* 0x0000df00ff017b82 */ /* 0x000fe20000000800 */
[----:B------:R-:W0:Y:S01]  /*0010*/  S2R R0, SR_TID.X ;  /* 0x0000000000007919 */ /* 0x000e220000002100 */
[----:B------:R-:W1:Y:S06]  /*0020*/  LDCU UR6, c[0x0][0x370] ;  /* 0x00006e00ff0677ac */ /* 0x000e6c0008000800 */
[----:B------:R-:W0:Y:S01]  /*0030*/  S2UR UR7, SR_CTAID.X ;  /* 0x00000000000779c3 */ /* 0x000e220000002500 */
[----:B------:R-:W2:Y:S07]  /*0040*/  LDCU.64 UR4, c[0x0][0x358] ;  /* 0x00006b00ff0477ac */ /* 0x000eae0008000a00 */
[----:B------:R-:W0:Y:S08]  /*0050*/  LDC R5, c[0x0][0x360] ;  /* 0x0000d800ff057b82 */ /* 0x000e300000000800 */
[----:B------:R-:W3:Y:S01]  /*0060*/  LDC.64 R2, c[0x0][0x380] ;  /* 0x0000e000ff027b82 */ /* 0x000ee20000000a00 */
[----:B0-----:R-:W-:-:S02]  /*0070*/  IMAD R7, R5, UR7, R0 ;  /* 0x0000000705077c24 */ /* 0x001fc4000f8e0200 */
[----:B-1----:R-:W-:Y:S02]  /*0080*/  IMAD R5, R5, UR6, RZ ;  /* 0x0000000605057c24 */ /* 0x002fe4000f8e02ff */
[----:B---3--:R-:W-:-:S05]  /*0090*/  IMAD.WIDE R2, R7, 0x4, R2 ;  /* 0x0000000407027825 */ /* 0x008fca00078e0202 */
[----:B--2---:R-:W-:Y:S01]  /*00a0*/  STG.E desc[UR4][R2.64], R5 ;  /* 0x0000000502007986 */ /* 0x004fe2000c101904 */
[----:B------:R-:W-:Y:S05]  /*00b0*/  EXIT ;  /* 0x000000000000794d */ /* 0x000fea0003800000 */
.L_x_8:
        /* <DEDUP_REMOVED lines=12> */
.L_x_10:


//--------------------- .nv.shared.reserved.0     --------------------------
	.section	.nv.shared.reserved.0,"aw",@nobits
	.weak		__nv_reservedSMEM_offset_0_alias
	.size		__nv_reservedSMEM_offset_0_alias, 0, 64
	.other		__nv_reservedSMEM_offset_0_alias,@"STO_CUDA_RESERVED_SHARED STV_DEFAULT"
__nv_reservedSMEM_offset_0_alias:
	.zero		0
	.zero		64


//--------------------- .nv.constant0._Z5countPi  --------------------------
	.section	.nv.constant0._Z5countPi,"a",@progbits
	.sectionflags	@""
	.align	4
.nv.constant0._Z5countPi:
	.zero		904


//--------------------- .nv.constant0._Z5writePi  --------------------------
	.section	.nv.constant0._Z5writePi,"a",@progbits
	.sectionflags	@""
	.align	4
.nv.constant0._Z5writePi:
	.zero		904


//--------------------- SYMBOLS --------------------------

	.type		.nv.reservedSmem.offset0,@object
	.size		.nv.reservedSmem.offset0,0x4
